//
// Generated by NVIDIA NVVM Compiler
//
// Compiler Build ID: CL-36424714
// Cuda compilation tools, release 13.0, V13.0.88
// Based on NVVM 20.0.0
//

.version 9.0
.target sm_100
.address_size 64

	// .globl	_Z10knn_kernelPKfS0_P8HeapNodePiiii

.visible .entry _Z10knn_kernelPKfS0_P8HeapNodePiiii(
	.param .u64 .ptr .align 1 _Z10knn_kernelPKfS0_P8HeapNodePiiii_param_0,
	.param .u64 .ptr .align 1 _Z10knn_kernelPKfS0_P8HeapNodePiiii_param_1,
	.param .u64 .ptr .align 1 _Z10knn_kernelPKfS0_P8HeapNodePiiii_param_2,
	.param .u64 .ptr .align 1 _Z10knn_kernelPKfS0_P8HeapNodePiiii_param_3,
	.param .u32 _Z10knn_kernelPKfS0_P8HeapNodePiiii_param_4,
	.param .u32 _Z10knn_kernelPKfS0_P8HeapNodePiiii_param_5,
	.param .u32 _Z10knn_kernelPKfS0_P8HeapNodePiiii_param_6
)
{
	.reg .pred 	%p<16>;
	.reg .b32 	%r<39>;
	.reg .b32 	%f<144>;
	.reg .b64 	%rd<50>;

	ld.param.u64 	%rd20, [_Z10knn_kernelPKfS0_P8HeapNodePiiii_param_0];
	ld.param.u64 	%rd21, [_Z10knn_kernelPKfS0_P8HeapNodePiiii_param_1];
	ld.param.u64 	%rd22, [_Z10knn_kernelPKfS0_P8HeapNodePiiii_param_2];
	ld.param.u64 	%rd23, [_Z10knn_kernelPKfS0_P8HeapNodePiiii_param_3];
	ld.param.u32 	%r23, [_Z10knn_kernelPKfS0_P8HeapNodePiiii_param_4];
	ld.param.u32 	%r21, [_Z10knn_kernelPKfS0_P8HeapNodePiiii_param_5];
	ld.param.u32 	%r22, [_Z10knn_kernelPKfS0_P8HeapNodePiiii_param_6];
	cvta.to.global.u64 	%rd1, %rd21;
	cvta.to.global.u64 	%rd2, %rd22;
	cvta.to.global.u64 	%rd3, %rd23;
	mov.u32 	%r24, %ctaid.x;
	mov.u32 	%r25, %ntid.x;
	mov.u32 	%r26, %tid.x;
	mad.lo.s32 	%r1, %r24, %r25, %r26;
	setp.ge.s32 	%p1, %r1, %r23;
	@%p1 bra 	$L__BB0_21;
	cvta.to.global.u64 	%rd4, %rd20;
	mul.lo.s32 	%r27, %r21, %r1;
	cvt.s64.s32 	%rd5, %r27;
	setp.lt.s32 	%p2, %r21, 1;
	mov.f32 	%f143, 0f00000000;
	@%p2 bra 	$L__BB0_14;
	and.b32  	%r2, %r21, 15;
	setp.lt.u32 	%p3, %r21, 16;
	mov.f32 	%f143, 0f00000000;
	mov.b32 	%r35, 0;
	@%p3 bra 	$L__BB0_5;
	and.b32  	%r35, %r21, 2147483632;
	neg.s32 	%r33, %r35;
	shl.b64 	%rd24, %rd5, 2;
	add.s64 	%rd25, %rd24, %rd4;
	add.s64 	%rd47, %rd25, 32;
	add.s64 	%rd46, %rd1, 32;
	mov.f32 	%f143, 0f00000000;
$L__BB0_4:
	.pragma "nounroll";
	ld.global.f32 	%f20, [%rd47+-32];
	ld.global.f32 	%f21, [%rd46+-32];
	sub.f32 	%f22, %f20, %f21;
	fma.rn.f32 	%f23, %f22, %f22, %f143;
	ld.global.f32 	%f24, [%rd47+-28];
	ld.global.f32 	%f25, [%rd46+-28];
	sub.f32 	%f26, %f24, %f25;
	fma.rn.f32 	%f27, %f26, %f26, %f23;
	ld.global.f32 	%f28, [%rd47+-24];
	ld.global.f32 	%f29, [%rd46+-24];
	sub.f32 	%f30, %f28, %f29;
	fma.rn.f32 	%f31, %f30, %f30, %f27;
	ld.global.f32 	%f32, [%rd47+-20];
	ld.global.f32 	%f33, [%rd46+-20];
	sub.f32 	%f34, %f32, %f33;
	fma.rn.f32 	%f35, %f34, %f34, %f31;
	ld.global.f32 	%f36, [%rd47+-16];
	ld.global.f32 	%f37, [%rd46+-16];
	sub.f32 	%f38, %f36, %f37;
	fma.rn.f32 	%f39, %f38, %f38, %f35;
	ld.global.f32 	%f40, [%rd47+-12];
	ld.global.f32 	%f41, [%rd46+-12];
	sub.f32 	%f42, %f40, %f41;
	fma.rn.f32 	%f43, %f42, %f42, %f39;
	ld.global.f32 	%f44, [%rd47+-8];
	ld.global.f32 	%f45, [%rd46+-8];
	sub.f32 	%f46, %f44, %f45;
	fma.rn.f32 	%f47, %f46, %f46, %f43;
	ld.global.f32 	%f48, [%rd47+-4];
	ld.global.f32 	%f49, [%rd46+-4];
	sub.f32 	%f50, %f48, %f49;
	fma.rn.f32 	%f51, %f50, %f50, %f47;
	ld.global.f32 	%f52, [%rd47];
	ld.global.f32 	%f53, [%rd46];
	sub.f32 	%f54, %f52, %f53;
	fma.rn.f32 	%f55, %f54, %f54, %f51;
	ld.global.f32 	%f56, [%rd47+4];
	ld.global.f32 	%f57, [%rd46+4];
	sub.f32 	%f58, %f56, %f57;
	fma.rn.f32 	%f59, %f58, %f58, %f55;
	ld.global.f32 	%f60, [%rd47+8];
	ld.global.f32 	%f61, [%rd46+8];
	sub.f32 	%f62, %f60, %f61;
	fma.rn.f32 	%f63, %f62, %f62, %f59;
	ld.global.f32 	%f64, [%rd47+12];
	ld.global.f32 	%f65, [%rd46+12];
	sub.f32 	%f66, %f64, %f65;
	fma.rn.f32 	%f67, %f66, %f66, %f63;
	ld.global.f32 	%f68, [%rd47+16];
	ld.global.f32 	%f69, [%rd46+16];
	sub.f32 	%f70, %f68, %f69;
	fma.rn.f32 	%f71, %f70, %f70, %f67;
	ld.global.f32 	%f72, [%rd47+20];
	ld.global.f32 	%f73, [%rd46+20];
	sub.f32 	%f74, %f72, %f73;
	fma.rn.f32 	%f75, %f74, %f74, %f71;
	ld.global.f32 	%f76, [%rd47+24];
	ld.global.f32 	%f77, [%rd46+24];
	sub.f32 	%f78, %f76, %f77;
	fma.rn.f32 	%f79, %f78, %f78, %f75;
	ld.global.f32 	%f80, [%rd47+28];
	ld.global.f32 	%f81, [%rd46+28];
	sub.f32 	%f82, %f80, %f81;
	fma.rn.f32 	%f143, %f82, %f82, %f79;
	add.s32 	%r33, %r33, 16;
	add.s64 	%rd47, %rd47, 64;
	add.s64 	%rd46, %rd46, 64;
	setp.ne.s32 	%p4, %r33, 0;
	@%p4 bra 	$L__BB0_4;
$L__BB0_5:
	setp.eq.s32 	%p5, %r2, 0;
	@%p5 bra 	$L__BB0_14;
	and.b32  	%r8, %r21, 7;
	setp.lt.u32 	%p6, %r2, 8;
	@%p6 bra 	$L__BB0_8;
	cvt.u64.u32 	%rd26, %r35;
	add.s64 	%rd27, %rd26, %rd5;
	shl.b64 	%rd28, %rd27, 2;
	add.s64 	%rd29, %rd4, %rd28;
	ld.global.f32 	%f84, [%rd29];
	mul.wide.u32 	%rd30, %r35, 4;
	add.s64 	%rd31, %rd1, %rd30;
	ld.global.f32 	%f85, [%rd31];
	sub.f32 	%f86, %f84, %f85;
	fma.rn.f32 	%f87, %f86, %f86, %f143;
	ld.global.f32 	%f88, [%rd29+4];
	ld.global.f32 	%f89, [%rd31+4];
	sub.f32 	%f90, %f88, %f89;
	fma.rn.f32 	%f91, %f90, %f90, %f87;
	ld.global.f32 	%f92, [%rd29+8];
	ld.global.f32 	%f93, [%rd31+8];
	sub.f32 	%f94, %f92, %f93;
	fma.rn.f32 	%f95, %f94, %f94, %f91;
	ld.global.f32 	%f96, [%rd29+12];
	ld.global.f32 	%f97, [%rd31+12];
	sub.f32 	%f98, %f96, %f97;
	fma.rn.f32 	%f99, %f98, %f98, %f95;
	ld.global.f32 	%f100, [%rd29+16];
	ld.global.f32 	%f101, [%rd31+16];
	sub.f32 	%f102, %f100, %f101;
	fma.rn.f32 	%f103, %f102, %f102, %f99;
	ld.global.f32 	%f104, [%rd29+20];
	ld.global.f32 	%f105, [%rd31+20];
	sub.f32 	%f106, %f104, %f105;
	fma.rn.f32 	%f107, %f106, %f106, %f103;
	ld.global.f32 	%f108, [%rd29+24];
	ld.global.f32 	%f109, [%rd31+24];
	sub.f32 	%f110, %f108, %f109;
	fma.rn.f32 	%f111, %f110, %f110, %f107;
	ld.global.f32 	%f112, [%rd29+28];
	ld.global.f32 	%f113, [%rd31+28];
	sub.f32 	%f114, %f112, %f113;
	fma.rn.f32 	%f143, %f114, %f114, %f111;
	add.s32 	%r35, %r35, 8;
$L__BB0_8:
	setp.eq.s32 	%p7, %r8, 0;
	@%p7 bra 	$L__BB0_14;
	and.b32  	%r11, %r21, 3;
	setp.lt.u32 	%p8, %r8, 4;
	@%p8 bra 	$L__BB0_11;
	cvt.u64.u32 	%rd32, %r35;
	add.s64 	%rd33, %rd32, %rd5;
	shl.b64 	%rd34, %rd33, 2;
	add.s64 	%rd35, %rd4, %rd34;
	ld.global.f32 	%f116, [%rd35];
	mul.wide.u32 	%rd36, %r35, 4;
	add.s64 	%rd37, %rd1, %rd36;
	ld.global.f32 	%f117, [%rd37];
	sub.f32 	%f118, %f116, %f117;
	fma.rn.f32 	%f119, %f118, %f118, %f143;
	ld.global.f32 	%f120, [%rd35+4];
	ld.global.f32 	%f121, [%rd37+4];
	sub.f32 	%f122, %f120, %f121;
	fma.rn.f32 	%f123, %f122, %f122, %f119;
	ld.global.f32 	%f124, [%rd35+8];
	ld.global.f32 	%f125, [%rd37+8];
	sub.f32 	%f126, %f124, %f125;
	fma.rn.f32 	%f127, %f126, %f126, %f123;
	ld.global.f32 	%f128, [%rd35+12];
	ld.global.f32 	%f129, [%rd37+12];
	sub.f32 	%f130, %f128, %f129;
	fma.rn.f32 	%f143, %f130, %f130, %f127;
	add.s32 	%r35, %r35, 4;
$L__BB0_11:
	setp.eq.s32 	%p9, %r11, 0;
	@%p9 bra 	$L__BB0_14;
	cvt.u64.u32 	%rd38, %r35;
	mul.wide.u32 	%rd39, %r35, 4;
	add.s64 	%rd49, %rd1, %rd39;
	add.s64 	%rd40, %rd5, %rd38;
	shl.b64 	%rd41, %rd40, 2;
	add.s64 	%rd48, %rd4, %rd41;
	neg.s32 	%r37, %r11;
$L__BB0_13:
	.pragma "nounroll";
	ld.global.f32 	%f131, [%rd48];
	ld.global.f32 	%f132, [%rd49];
	sub.f32 	%f133, %f131, %f132;
	fma.rn.f32 	%f143, %f133, %f133, %f143;
	add.s64 	%rd49, %rd49, 4;
	add.s64 	%rd48, %rd48, 4;
	add.s32 	%r37, %r37, 1;
	setp.ne.s32 	%p10, %r37, 0;
	@%p10 bra 	$L__BB0_13;
$L__BB0_14:
	atom.global.add.u32 	%r17, [%rd3], 1;
	setp.ge.s32 	%p11, %r17, %r22;
	@%p11 bra 	$L__BB0_21;
	sqrt.rn.f32 	%f134, %f143;
	mul.wide.s32 	%rd42, %r17, 8;
	add.s64 	%rd43, %rd2, %rd42;
	st.global.f32 	[%rd43], %f134;
	st.global.u32 	[%rd43+4], %r1;
	setp.lt.s32 	%p12, %r17, 1;
	@%p12 bra 	$L__BB0_19;
	mov.u32 	%r38, %r17;
$L__BB0_17:
	add.s32 	%r19, %r38, -1;
	shr.u32 	%r20, %r19, 1;
	mul.wide.u32 	%rd44, %r20, 8;
	add.s64 	%rd18, %rd2, %rd44;
	ld.global.f32 	%f14, [%rd18];
	mul.wide.u32 	%rd45, %r38, 8;
	add.s64 	%rd19, %rd2, %rd45;
	ld.global.f32 	%f15, [%rd19];
	setp.leu.f32 	%p13, %f14, %f15;
	@%p13 bra 	$L__BB0_19;
	ld.global.u32 	%r29, [%rd18+4];
	ld.global.u32 	%r30, [%rd19+4];
	st.global.f32 	[%rd18], %f15;
	st.global.u32 	[%rd18+4], %r30;
	st.global.f32 	[%rd19], %f14;
	st.global.u32 	[%rd19+4], %r29;
	setp.gt.u32 	%p14, %r19, 1;
	mov.u32 	%r38, %r20;
	@%p14 bra 	$L__BB0_17;
$L__BB0_19:
	add.s32 	%r31, %r22, -1;
	setp.ne.s32 	%p15, %r17, %r31;
	@%p15 bra 	$L__BB0_21;
	atom.global.min.s32 	%r32, [%rd3], %r22;
$L__BB0_21:
	ret;

}


// ===== COMPILED SASS (sm_100) =====

	.target	sm_100

	.elftype	@"ET_EXEC"


//--------------------- .note.nv.tkinfo           --------------------------
	.section	.note.nv.tkinfo,"",@"SHT_NOTE"
	.sectionflags	@"SHF_NOTE_NV_TKINFO"
	.tkinfo
        /*0018*/ 	.word	0x00000002
        /*0030*/ 	.string	""
        /*0030*/ 	.string	"ptxas"
        /*0030*/ 	.string	"Cuda compilation tools, release 13.0, V13.0.88"
        /*0030*/ 	.string	"Build cuda_13.0.r13.0/compiler.36424714_0"
        /*0030*/ 	.string	"-arch sm_100 -m 64 "



//--------------------- .note.nv.cuinfo           --------------------------
	.section	.note.nv.cuinfo,"",@"SHT_NOTE"
	.sectionflags	@"SHF_NOTE_NV_CUINFO"
        /*0018*/ 	.short	0x0002
        /*001a*/ 	.short	0x0064
        /*001c*/ 	.short	0x0082
	.zero		2


//--------------------- .nv.info                  --------------------------
	.section	.nv.info,"",@"SHT_CUDA_INFO"
	.align	4


	//----- nvinfo : EIATTR_REGCOUNT
	.align		4
        /*0000*/ 	.byte	0x04, 0x2f
        /*0002*/ 	.short	(.L_1 - .L_0)
	.align		4
.L_0:
        /*0004*/ 	.word	index@(_Z10knn_kernelPKfS0_P8HeapNodePiiii)
        /*0008*/ 	.word	0x0000001e


	//----- nvinfo : EIATTR_FRAME_SIZE
	.align		4
.L_1:
        /*000c*/ 	.byte	0x04, 0x11
        /*000e*/ 	.short	(.L_3 - .L_2)
	.align		4
.L_2:
        /*0010*/ 	.word	index@($__internal_0_$__cuda_sm20_sqrt_rn_f32_slowpath)
        /*0014*/ 	.word	0x00000000


	//----- nvinfo : EIATTR_FRAME_SIZE
	.align		4
.L_3:
        /*0018*/ 	.byte	0x04, 0x11
        /*001a*/ 	.short	(.L_5 - .L_4)
	.align		4
.L_4:
        /*001c*/ 	.word	index@(_Z10knn_kernelPKfS0_P8HeapNodePiiii)
        /*0020*/ 	.word	0x00000000


	//----- nvinfo : EIATTR_MIN_STACK_SIZE
	.align		4
.L_5:
        /*0024*/ 	.byte	0x04, 0x12
        /*0026*/ 	.short	(.L_7 - .L_6)
	.align		4
.L_6:
        /*0028*/ 	.word	index@(_Z10knn_kernelPKfS0_P8HeapNodePiiii)
        /*002c*/ 	.word	0x00000000
.L_7:


//--------------------- .nv.compat                --------------------------
	.section	.nv.compat,"",@"SHT_CUDA_COMPAT_INFO"
	.align	4
        /*0000*/ 	.byte	0x02, 0x09, 0x00, 0x00, 0x02, 0x02, 0x01, 0x00, 0x02, 0x05, 0x05, 0x00, 0x03, 0x07, 0x01, 0x01
        /*0010*/ 	.byte	0x02, 0x03, 0x00, 0x00, 0x02, 0x06, 0x01, 0x00, 0x04, 0x0b, 0x08, 0x00, 0x01, 0x00, 0x00, 0x00
        /*0020*/ 	.byte	0x00, 0x00, 0x00, 0x00


//--------------------- .nv.info._Z10knn_kernelPKfS0_P8HeapNodePiiii --------------------------
	.section	.nv.info._Z10knn_kernelPKfS0_P8HeapNodePiiii,"",@"SHT_CUDA_INFO"
	.sectionflags	@""
	.align	4


	//----- nvinfo : EIATTR_CUDA_API_VERSION
	.align		4
        /*0000*/ 	.byte	0x04, 0x37
        /*0002*/ 	.short	(.L_9 - .L_8)
.L_8:
        /*0004*/ 	.word	0x00000082


	//----- nvinfo : EIATTR_KPARAM_INFO
	.align		4
.L_9:
        /*0008*/ 	.byte	0x04, 0x17
        /*000a*/ 	.short	(.L_11 - .L_10)
.L_10:
        /*000c*/ 	.word	0x00000000
        /*0010*/ 	.short	0x0006
        /*0012*/ 	.short	0x0028
        /*0014*/ 	.byte	0x00, 0xf0, 0x11, 0x00


	//----- nvinfo : EIATTR_KPARAM_INFO
	.align		4
.L_11:
        /*0018*/ 	.byte	0x04, 0x17
        /*001a*/ 	.short	(.L_13 - .L_12)
.L_12:
        /*001c*/ 	.word	0x00000000
        /*0020*/ 	.short	0x0005
        /*0022*/ 	.short	0x0024
        /*0024*/ 	.byte	0x00, 0xf0, 0x11, 0x00


	//----- nvinfo : EIATTR_KPARAM_INFO
	.align		4
.L_13:
        /*0028*/ 	.byte	0x04, 0x17
        /*002a*/ 	.short	(.L_15 - .L_14)
.L_14:
        /*002c*/ 	.word	0x00000000
        /*0030*/ 	.short	0x0004
        /*0032*/ 	.short	0x0020
        /*0034*/ 	.byte	0x00, 0xf0, 0x11, 0x00


	//----- nvinfo : EIATTR_KPARAM_INFO
	.align		4
.L_15:
        /*0038*/ 	.byte	0x04, 0x17
        /*003a*/ 	.short	(.L_17 - .L_16)
.L_16:
        /*003c*/ 	.word	0x00000000
        /*0040*/ 	.short	0x0003
        /*0042*/ 	.short	0x0018
        /*0044*/ 	.byte	0x00, 0xf5, 0x21, 0x00


	//----- nvinfo : EIATTR_KPARAM_INFO
	.align		4
.L_17:
        /*0048*/ 	.byte	0x04, 0x17
        /*004a*/ 	.short	(.L_19 - .L_18)
.L_18:
        /*004c*/ 	.word	0x00000000
        /*0050*/ 	.short	0x0002
        /*0052*/ 	.short	0x0010
        /*0054*/ 	.byte	0x00, 0xf5, 0x21, 0x00


	//----- nvinfo : EIATTR_KPARAM_INFO
	.align		4
.L_19:
        /*0058*/ 	.byte	0x04, 0x17
        /*005a*/ 	.short	(.L_21 - .L_20)
.L_20:
        /*005c*/ 	.word	0x00000000
        /*0060*/ 	.short	0x0001
        /*0062*/ 	.short	0x0008
        /*0064*/ 	.byte	0x00, 0xf5, 0x21, 0x00


	//----- nvinfo : EIATTR_KPARAM_INFO
	.align		4
.L_21:
        /*0068*/ 	.byte	0x04, 0x17
        /*006a*/ 	.short	(.L_23 - .L_22)
.L_22:
        /*006c*/ 	.word	0x00000000
        /*0070*/ 	.short	0x0000
        /*0072*/ 	.short	0x0000
        /*0074*/ 	.byte	0x00, 0xf5, 0x21, 0x00


	//----- nvinfo : EIATTR_SPARSE_MMA_MASK
	.align		4
.L_23:
        /*0078*/ 	.byte	0x03, 0x50
        /*007a*/ 	.short	0x0000


	//----- nvinfo : EIATTR_MAXREG_COUNT
	.align		4
        /*007c*/ 	.byte	0x03, 0x1b
        /*007e*/ 	.short	0x00ff


	//----- nvinfo : EIATTR_MERCURY_ISA_VERSION
	.align		4
        /*0080*/ 	.byte	0x03, 0x5f
        /*0082*/ 	.short	0x0101


	//----- nvinfo : EIATTR_INT_WARP_WIDE_INSTR_OFFSETS
	.align		4
        /*0084*/ 	.byte	0x04, 0x31
        /*0086*/ 	.short	(.L_25 - .L_24)


	//   ....[0]....
.L_24:
        /*0088*/ 	.word	0x00000cd0


	//   ....[1]....
        /*008c*/ 	.word	0x00000d70


	//   ....[2]....
        /*0090*/ 	.word	0x000010a0


	//   ....[3]....
        /*0094*/ 	.word	0x000010b0


	//----- nvinfo : EIATTR_VRC_CTA_INIT_COUNT
	.align		4
.L_25:
        /*0098*/ 	.byte	0x02, 0x4a
	.zero		1
	.zero		1


	//----- nvinfo : EIATTR_EXIT_INSTR_OFFSETS
	.align		4
        /*009c*/ 	.byte	0x04, 0x1c
        /*009e*/ 	.short	(.L_27 - .L_26)


	//   ....[0]....
.L_26:
        /*00a0*/ 	.word	0x00000070


	//   ....[1]....
        /*00a4*/ 	.word	0x00000da0


	//   ....[2]....
        /*00a8*/ 	.word	0x00001070


	//   ....[3]....
        /*00ac*/ 	.word	0x00001100


	//----- nvinfo : EIATTR_CRS_STACK_SIZE
	.align		4
.L_27:
        /*00b0*/ 	.byte	0x04, 0x1e
        /*00b2*/ 	.short	(.L_29 - .L_28)
.L_28:
        /*00b4*/ 	.word	0x00000000


	//----- nvinfo : EIATTR_CBANK_PARAM_SIZE
	.align		4
.L_29:
        /*00b8*/ 	.byte	0x03, 0x19
        /*00ba*/ 	.short	0x002c


	//----- nvinfo : EIATTR_PARAM_CBANK
	.align		4
        /*00bc*/ 	.byte	0x04, 0x0a
        /*00be*/ 	.short	(.L_31 - .L_30)
	.align		4
.L_30:
        /*00c0*/ 	.word	index@(.nv.constant0._Z10knn_kernelPKfS0_P8HeapNodePiiii)
        /*00c4*/ 	.short	0x0380
        /*00c6*/ 	.short	0x002c


	//----- nvinfo : EIATTR_SW_WAR
	.align		4
.L_31:
        /*00c8*/ 	.byte	0x04, 0x36
        /*00ca*/ 	.short	(.L_33 - .L_32)
.L_32:
        /*00cc*/ 	.word	0x00000008
.L_33:


//--------------------- .nv.callgraph             --------------------------
	.section	.nv.callgraph,"",@"SHT_CUDA_CALLGRAPH"
	.align	4
	.sectionentsize	8
	.align		4
        /*0000*/ 	.word	0x00000000
	.align		4
        /*0004*/ 	.word	0xffffffff
	.align		4
        /*0008*/ 	.word	0x00000000
	.align		4
        /*000c*/ 	.word	0xfffffffe
	.align		4
        /*0010*/ 	.word	0x00000000
	.align		4
        /*0014*/ 	.word	0xfffffffd
	.align		4
        /*0018*/ 	.word	0x00000000
	.align		4
        /*001c*/ 	.word	0xfffffffc


//--------------------- .text._Z10knn_kernelPKfS0_P8HeapNodePiiii --------------------------
	.section	.text._Z10knn_kernelPKfS0_P8HeapNodePiiii,"ax",@progbits
	.align	128
        .global         _Z10knn_kernelPKfS0_P8HeapNodePiiii
        .type           _Z10knn_kernelPKfS0_P8HeapNodePiiii,@function
        .size           _Z10knn_kernelPKfS0_P8HeapNodePiiii,(.L_x_14 - _Z10knn_kernelPKfS0_P8HeapNodePiiii)
        .other          _Z10knn_kernelPKfS0_P8HeapNodePiiii,@"STO_CUDA_ENTRY STV_DEFAULT"
_Z10knn_kernelPKfS0_P8HeapNodePiiii:
.text._Z10knn_kernelPKfS0_P8HeapNodePiiii:
[----:B------:R-:W-:Y:S01]  /*0000*/  LDC R1, c[0x0][0x37c] ;  /* 0x0000df00ff017b82 */ /* 0x000fe20000000800 */
[----:B------:R-:W0:Y:S07]  /*0010*/  S2R R3, SR_TID.X ;  /* 0x0000000000037919 */ /* 0x000e2e0000002100 */
[----:B------:R-:W0:Y:S01]  /*0020*/  S2UR UR4, SR_CTAID.X ;  /* 0x00000000000479c3 */ /* 0x000e220000002500 */
[----:B------:R-:W1:Y:S07]  /*0030*/  LDCU UR5, c[0x0][0x3a0] ;  /* 0x00007400ff0577ac */ /* 0x000e6e0008000800 */
[----:B------:R-:W0:Y:S02]  /*0040*/  LDC R6, c[0x0][0x360] ;  /* 0x0000d800ff067b82 */ /* 0x000e240000000800 */
[----:B0-----:R-:W-:-:S05]  /*0050*/  IMAD R6, R6, UR4, R3 ;  /* 0x0000000406067c24 */ /* 0x001fca000f8e0203 */
[----:B-1----:R-:W-:-:S13]  /*0060*/  ISETP.GE.AND P0, PT, R6, UR5, PT ;  /* 0x0000000506007c0c */ /* 0x002fda000bf06270 */
[----:B------:R-:W-:Y:S05]  /*0070*/  @P0 EXIT ;  /* 0x000000000000094d */ /* 0x000fea0003800000 */
[----:B------:R-:W0:Y:S01]  /*0080*/  LDCU UR6, c[0x0][0x3a4] ;  /* 0x00007480ff0677ac */ /* 0x000e220008000800 */
[----:B------:R-:W-:Y:S01]  /*0090*/  HFMA2 R12, -RZ, RZ, 0, 0 ;  /* 0x00000000ff0c7431 */ /* 0x000fe200000001ff */
[----:B------:R-:W1:Y:S01]  /*00a0*/  LDCU.64 UR10, c[0x0][0x358] ;  /* 0x00006b00ff0a77ac */ /* 0x000e620008000a00 */
[----:B0-----:R-:W-:-:S09]  /*00b0*/  UISETP.GE.AND UP0, UPT, UR6, 0x1, UPT ;  /* 0x000000010600788c */ /* 0x001fd2000bf06270 */
[----:B-1----:R-:W-:Y:S05]  /*00c0*/  BRA.U !UP0, `(.L_x_0) ;  /* 0x0000000908fc7547 */ /* 0x002fea000b800000 */
[----:B------:R-:W-:Y:S02]  /*00d0*/  UISETP.GE.U32.AND UP1, UPT, UR6, 0x10, UPT ;  /* 0x000000100600788c */ /* 0x000fe4000bf26070 */
[----:B------:R-:W-:Y:S01]  /*00e0*/  IMAD R0, R6, UR6, RZ ;  /* 0x0000000606007c24 */ /* 0x000fe2000f8e02ff */
[----:B------:R-:W-:Y:S01]  /*00f0*/  ULOP3.LUT UR7, UR6, 0xf, URZ, 0xc0, !UPT ;  /* 0x0000000f06077892 */ /* 0x000fe2000f8ec0ff */
[----:B------:R-:W-:Y:S02]  /*0100*/  MOV R12, RZ ;  /* 0x000000ff000c7202 */ /* 0x000fe40000000f00 */
[----:B------:R-:W-:Y:S01]  /*0110*/  MOV R7, RZ ;  /* 0x000000ff00077202 */ /* 0x000fe20000000f00 */
[----:B------:R-:W-:Y:S01]  /*0120*/  UISETP.NE.AND UP0, UPT, UR7, URZ, UPT ;  /* 0x000000ff0700728c */ /* 0x000fe2000bf05270 */
[----:B------:R-:W-:Y:S01]  /*0130*/  SHF.R.S32.HI R9, RZ, 0x1f, R0 ;  /* 0x0000001fff097819 */ /* 0x000fe20000011400 */
[----:B------:R-:W-:Y:S09]  /*0140*/  BRA.U !UP1, `(.L_x_1) ;  /* 0x0000000509507547 */ /* 0x000ff2000b800000 */
[----:B------:R-:W0:Y:S01]  /*0150*/  LDCU.128 UR12, c[0x0][0x380] ;  /* 0x00007000ff0c77ac */ /* 0x000e220008000c00 */
[----:B------:R-:W-:Y:S01]  /*0160*/  MOV R12, RZ ;  /* 0x000000ff000c7202 */ /* 0x000fe20000000f00 */
[----:B------:R-:W-:-:S04]  /*0170*/  ULOP3.LUT UR8, UR6, 0x7ffffff0, URZ, 0xc0, !UPT ;  /* 0x7ffffff006087892 */ /* 0x000fc8000f8ec0ff */
[----:B------:R-:W-:Y:S02]  /*0180*/  UIADD3 UR9, UPT, UPT, -UR8, URZ, URZ ;  /* 0x000000ff08097290 */ /* 0x000fe4000fffe1ff */
[----:B------:R-:W-:Y:S01]  /*0190*/  MOV R7, UR8 ;  /* 0x0000000800077c02 */ /* 0x000fe20008000f00 */
[----:B0-----:R-:W-:Y:S01]  /*01a0*/  UIADD3 UR4, UP1, UPT, UR14, 0x20, URZ ;  /* 0x000000200e047890 */ /* 0x001fe2000ff3e0ff */
[----:B------:R-:W-:-:S03]  /*01b0*/  LEA R2, P0, R0, UR12, 0x2 ;  /* 0x0000000c00027c11 */ /* 0x000fc6000f8010ff */
[----:B------:R-:W-:Y:S01]  /*01c0*/  UIADD3.X UR5, UPT, UPT, URZ, UR15, URZ, UP1, !UPT ;  /* 0x0000000fff057290 */ /* 0x000fe20008ffe4ff */
[----:B------:R-:W-:Y:S02]  /*01d0*/  LEA.HI.X R3, R0, UR13, R9, 0x2, P0 ;  /* 0x0000000d00037c11 */ /* 0x000fe400080f1409 */
[----:B------:R-:W-:Y:S02]  /*01e0*/  IADD3 R2, P0, PT, R2, 0x20, RZ ;  /* 0x0000002002027810 */ /* 0x000fe40007f1e0ff */
[----:B------:R-:W-:Y:S02]  /*01f0*/  MOV R4, UR4 ;  /* 0x0000000400047c02 */ /* 0x000fe40008000f00 */
[----:B------:R-:W-:Y:S02]  /*0200*/  IADD3.X R3, PT, PT, RZ, R3, RZ, P0, !PT ;  /* 0x00000003ff037210 */ /* 0x000fe400007fe4ff */
[----:B------:R-:W-:-:S07]  /*0210*/  MOV R5, UR5 ;  /* 0x0000000500057c02 */ /* 0x000fce0008000f00 */
.L_x_2:
[----:B------:R-:W2:Y:S04]  /*0220*/  LDG.E R15, desc[UR10][R2.64+-0x20] ;  /* 0xffffe00a020f7981 */ /* 0x000ea8000c1e1900 */
[----:B------:R-:W2:Y:S04]  /*0230*/  LDG.E R22, desc[UR10][R4.64+-0x20] ;  /* 0xffffe00a04167981 */ /* 0x000ea8000c1e1900 */
[----:B------:R-:W3:Y:S04]  /*0240*/  LDG.E R24, desc[UR10][R2.64+-0x1c] ;  /* 0xffffe40a02187981 */ /* 0x000ee8000c1e1900 */
[----:B------:R-:W3:Y:S04]  /*0250*/  LDG.E R25, desc[UR10][R4.64+-0x1c] ;  /* 0xffffe40a04197981 */ /* 0x000ee8000c1e1900 */
[----:B------:R-:W4:Y:S04]  /*0260*/  LDG.E R17, desc[UR10][R2.64+-0x18] ;  /* 0xffffe80a02117981 */ /* 0x000f28000c1e1900 */
[----:B------:R-:W4:Y:S04]  /*0270*/  LDG.E R14, desc[UR10][R4.64+-0x18] ;  /* 0xffffe80a040e7981 */ /* 0x000f28000c1e1900 */
[----:B------:R-:W5:Y:S04]  /*0280*/  LDG.E R16, desc[UR10][R2.64+-0x14] ;  /* 0xffffec0a02107981 */ /* 0x000f68000c1e1900 */
        /* <DEDUP_REMOVED lines=8> */
[----:B------:R-:W5:Y:S01]  /*0310*/  LDG.E R8, desc[UR10][R4.64+-0x4] ;  /* 0xfffffc0a04087981 */ /* 0x000f62000c1e1900 */
[----:B--2---:R-:W-:-:S04]  /*0320*/  FADD R15, R15, -R22 ;  /* 0x800000160f0f7221 */ /* 0x004fc80000000000 */
[----:B------:R-:W-:Y:S02]  /*0330*/  FFMA R22, R15, R15, R12 ;  /* 0x0000000f0f167223 */ /* 0x000fe4000000000c */
[----:B------:R-:W2:Y:S01]  /*0340*/  LDG.E R12, desc[UR10][R2.64] ;  /* 0x0000000a020c7981 */ /* 0x000ea2000c1e1900 */
[----:B---3--:R-:W-:-:S03]  /*0350*/  FADD R25, R24, -R25 ;  /* 0x8000001918197221 */ /* 0x008fc60000000000 */
[----:B------:R-:W2:Y:S01]  /*0360*/  LDG.E R15, desc[UR10][R4.64] ;  /* 0x0000000a040f7981 */ /* 0x000ea2000c1e1900 */
[----:B------:R-:W-:Y:S01]  /*0370*/  FFMA R22, R25, R25, R22 ;  /* 0x0000001919167223 */ /* 0x000fe20000000016 */
[----:B----4-:R-:W-:Y:S02]  /*0380*/  FADD R25, R17, -R14 ;  /* 0x8000000e11197221 */ /* 0x010fe40000000000 */
[----:B------:R-:W3:Y:S02]  /*0390*/  LDG.E R17, desc[UR10][R2.64+0x4] ;  /* 0x0000040a02117981 */ /* 0x000ee4000c1e1900 */
[----:B------:R-:W-:Y:S02]  /*03a0*/  FFMA R22, R25, R25, R22 ;  /* 0x0000001919167223 */ /* 0x000fe40000000016 */
[----:B------:R-:W3:Y:S01]  /*03b0*/  LDG.E R14, desc[UR10][R4.64+0x4] ;  /* 0x0000040a040e7981 */ /* 0x000ee2000c1e1900 */
[----:B-----5:R-:W-:-:S03]  /*03c0*/  FADD R25, R16, -R19 ;  /* 0x8000001310197221 */ /* 0x020fc60000000000 */
[----:B------:R-:W4:Y:S01]  /*03d0*/  LDG.E R19, desc[UR10][R2.64+0x8] ;  /* 0x0000080a02137981 */ /* 0x000f22000c1e1900 */
[----:B------:R-:W-:-:S03]  /*03e0*/  FFMA R22, R25, R25, R22 ;  /* 0x0000001919167223 */ /* 0x000fc60000000016 */
[----:B------:R-:W4:Y:S01]  /*03f0*/  LDG.E R16, desc[UR10][R4.64+0x8] ;  /* 0x0000080a04107981 */ /* 0x000f22000c1e1900 */
[----:B------:R-:W-:-:S03]  /*0400*/  FADD R25, R21, -R18 ;  /* 0x8000001215197221 */ /* 0x000fc60000000000 */
[----:B------:R-:W5:Y:S01]  /*0410*/  LDG.E R21, desc[UR10][R2.64+0xc] ;  /* 0x00000c0a02157981 */ /* 0x000f62000c1e1900 */
[----:B------:R-:W-:-:S03]  /*0420*/  FFMA R22, R25, R25, R22 ;  /* 0x0000001919167223 */ /* 0x000fc60000000016 */
[----:B------:R-:W5:Y:S01]  /*0430*/  LDG.E R18, desc[UR10][R4.64+0xc] ;  /* 0x00000c0a04127981 */ /* 0x000f62000c1e1900 */
[----:B------:R-:W-:-:S03]  /*0440*/  FADD R25, R20, -R23 ;  /* 0x8000001714197221 */ /* 0x000fc60000000000 */
[----:B------:R-:W5:Y:S04]  /*0450*/  LDG.E R20, desc[UR10][R2.64+0x10] ;  /* 0x0000100a02147981 */ /* 0x000f68000c1e1900 */
[----:B------:R-:W5:Y:S01]  /*0460*/  LDG.E R23, desc[UR10][R4.64+0x10] ;  /* 0x0000100a04177981 */ /* 0x000f62000c1e1900 */
[----:B------:R-:W-:Y:S01]  /*0470*/  FFMA R24, R25, R25, R22 ;  /* 0x0000001919187223 */ /* 0x000fe20000000016 */
[----:B------:R-:W-:Y:S02]  /*0480*/  FADD R27, R13, -R10 ;  /* 0x8000000a0d1b7221 */ /* 0x000fe40000000000 */
[----:B------:R-:W5:Y:S04]  /*0490*/  LDG.E R25, desc[UR10][R2.64+0x14] ;  /* 0x0000140a02197981 */ /* 0x000f68000c1e1900 */
[----:B------:R-:W5:Y:S01]  /*04a0*/  LDG.E R22, desc[UR10][R4.64+0x14] ;  /* 0x0000140a04167981 */ /* 0x000f62000c1e1900 */
[----:B------:R-:W-:-:S03]  /*04b0*/  FFMA R24, R27, R27, R24 ;  /* 0x0000001b1b187223 */ /* 0x000fc60000000018 */
[----:B------:R-:W5:Y:S01]  /*04c0*/  LDG.E R13, desc[UR10][R2.64+0x18] ;  /* 0x0000180a020d7981 */ /* 0x000f62000c1e1900 */
[----:B------:R-:W-:-:S03]  /*04d0*/  FADD R27, R11, -R8 ;  /* 0x800000080b1b7221 */ /* 0x000fc60000000000 */
[----:B------:R-:W5:Y:S04]  /*04e0*/  LDG.E R10, desc[UR10][R4.64+0x18] ;  /* 0x0000180a040a7981 */ /* 0x000f68000c1e1900 */
[----:B------:R0:W5:Y:S04]  /*04f0*/  LDG.E R8, desc[UR10][R2.64+0x1c] ;  /* 0x00001c0a02087981 */ /* 0x000168000c1e1900 */
[----:B------:R1:W5:Y:S01]  /*0500*/  LDG.E R11, desc[UR10][R4.64+0x1c] ;  /* 0x00001c0a040b7981 */ /* 0x000362000c1e1900 */
[----:B------:R-:W-:Y:S01]  /*0510*/  FFMA R24, R27, R27, R24 ;  /* 0x0000001b1b187223 */ /* 0x000fe20000000018 */
[----:B------:R-:W-:-:S04]  /*0520*/  UIADD3 UR9, UPT, UPT, UR9, 0x10, URZ ;  /* 0x0000001009097890 */ /* 0x000fc8000fffe0ff */
[----:B------:R-:W-:Y:S01]  /*0530*/  UISETP.NE.AND UP1, UPT, UR9, URZ, UPT ;  /* 0x000000ff0900728c */ /* 0x000fe2000bf25270 */
[----:B0-----:R-:W-:Y:S02]  /*0540*/  IADD3 R2, P0, PT, R2, 0x40, RZ ;  /* 0x0000004002027810 */ /* 0x001fe40007f1e0ff */
[----:B-1----:R-:W-:Y:S02]  /*0550*/  IADD3 R4, P1, PT, R4, 0x40, RZ ;  /* 0x0000004004047810 */ /* 0x002fe40007f3e0ff */
[----:B------:R-:W-:Y:S02]  /*0560*/  IADD3.X R3, PT, PT, RZ, R3, RZ, P0, !PT ;  /* 0x00000003ff037210 */ /* 0x000fe400007fe4ff */
[----:B------:R-:W-:Y:S01]  /*0570*/  IADD3.X R5, PT, PT, RZ, R5, RZ, P1, !PT ;  /* 0x00000005ff057210 */ /* 0x000fe20000ffe4ff */
[----:B--2---:R-:W-:-:S04]  /*0580*/  FADD R15, R12, -R15 ;  /* 0x8000000f0c0f7221 */ /* 0x004fc80000000000 */
[----:B------:R-:W-:Y:S01]  /*0590*/  FFMA R24, R15, R15, R24 ;  /* 0x0000000f0f187223 */ /* 0x000fe20000000018 */
[----:B---3--:R-:W-:-:S04]  /*05a0*/  FADD R17, R17, -R14 ;  /* 0x8000000e11117221 */ /* 0x008fc80000000000 */
[----:B------:R-:W-:Y:S01]  /*05b0*/  FFMA R24, R17, R17, R24 ;  /* 0x0000001111187223 */ /* 0x000fe20000000018 */
[----:B----4-:R-:W-:-:S04]  /*05c0*/  FADD R19, R19, -R16 ;  /* 0x8000001013137221 */ /* 0x010fc80000000000 */
[----:B------:R-:W-:Y:S01]  /*05d0*/  FFMA R24, R19, R19, R24 ;  /* 0x0000001313187223 */ /* 0x000fe20000000018 */
[----:B-----5:R-:W-:-:S04]  /*05e0*/  FADD R21, R21, -R18 ;  /* 0x8000001215157221 */ /* 0x020fc80000000000 */
[----:B------:R-:W-:Y:S01]  /*05f0*/  FFMA R24, R21, R21, R24 ;  /* 0x0000001515187223 */ /* 0x000fe20000000018 */
[----:B------:R-:W-:-:S04]  /*0600*/  FADD R23, R20, -R23 ;  /* 0x8000001714177221 */ /* 0x000fc80000000000 */
[----:B------:R-:W-:Y:S01]  /*0610*/  FFMA R24, R23, R23, R24 ;  /* 0x0000001717187223 */ /* 0x000fe20000000018 */
[----:B------:R-:W-:-:S04]  /*0620*/  FADD R25, R25, -R22 ;  /* 0x8000001619197221 */ /* 0x000fc80000000000 */
[----:B------:R-:W-:Y:S01]  /*0630*/  FFMA R24, R25, R25, R24 ;  /* 0x0000001919187223 */ /* 0x000fe20000000018 */
[----:B------:R-:W-:-:S04]  /*0640*/  FADD R13, R13, -R10 ;  /* 0x8000000a0d0d7221 */ /* 0x000fc80000000000 */
[----:B------:R-:W-:Y:S01]  /*0650*/  FFMA R24, R13, R13, R24 ;  /* 0x0000000d0d187223 */ /* 0x000fe20000000018 */
[----:B------:R-:W-:-:S04]  /*0660*/  FADD R11, R8, -R11 ;  /* 0x8000000b080b7221 */ /* 0x000fc80000000000 */
[----:B------:R-:W-:Y:S01]  /*0670*/  FFMA R12, R11, R11, R24 ;  /* 0x0000000b0b0c7223 */ /* 0x000fe20000000018 */
[----:B------:R-:W-:Y:S06]  /*0680*/  BRA.U UP1, `(.L_x_2) ;  /* 0xfffffff901e47547 */ /* 0x000fec000b83ffff */
.L_x_1:
[----:B------:R-:W-:Y:S05]  /*0690*/  BRA.U !UP0, `(.L_x_0) ;  /* 0x0000000508887547 */ /* 0x000fea000b800000 */
[----:B------:R-:W-:Y:S02]  /*06a0*/  UISETP.GE.U32.AND UP0, UPT, UR7, 0x8, UPT ;  /* 0x000000080700788c */ /* 0x000fe4000bf06070 */
[----:B------:R-:W-:-:S04]  /*06b0*/  ULOP3.LUT UR5, UR6, 0x7, URZ, 0xc0, !UPT ;  /* 0x0000000706057892 */ /* 0x000fc8000f8ec0ff */
[----:B------:R-:W-:-:S03]  /*06c0*/  UISETP.NE.AND UP1, UPT, UR5, URZ, UPT ;  /* 0x000000ff0500728c */ /* 0x000fc6000bf25270 */
[----:B------:R-:W-:Y:S08]  /*06d0*/  BRA.U !UP0, `(.L_x_3) ;  /* 0x0000000108a07547 */ /* 0x000ff0000b800000 */
[----:B------:R-:W0:Y:S01]  /*06e0*/  LDC.64 R2, c[0x0][0x388] ;  /* 0x0000e200ff027b82 */ /* 0x000e220000000a00 */
[----:B------:R-:W1:Y:S01]  /*06f0*/  LDCU.64 UR8, c[0x0][0x380] ;  /* 0x00007000ff0877ac */ /* 0x000e620008000a00 */
[----:B------:R-:W-:-:S04]  /*0700*/  IADD3 R5, P0, PT, R0, R7, RZ ;  /* 0x0000000700057210 */ /* 0x000fc80007f1e0ff */
[----:B------:R-:W-:Y:S02]  /*0710*/  IADD3.X R8, PT, PT, RZ, R9, RZ, P0, !PT ;  /* 0x00000009ff087210 */ /* 0x000fe400007fe4ff */
[----:B-1----:R-:W-:-:S04]  /*0720*/  LEA R4, P0, R5, UR8, 0x2 ;  /* 0x0000000805047c11 */ /* 0x002fc8000f8010ff */
[----:B------:R-:W-:Y:S01]  /*0730*/  LEA.HI.X R5, R5, UR9, R8, 0x2, P0 ;  /* 0x0000000905057c11 */ /* 0x000fe200080f1408 */
[----:B0-----:R-:W-:-:S04]  /*0740*/  IMAD.WIDE.U32 R2, R7, 0x4, R2 ;  /* 0x0000000407027825 */ /* 0x001fc800078e0002 */
        /* <DEDUP_REMOVED lines=16> */
[----:B------:R-:W-:Y:S01]  /*0850*/  IADD3 R7, PT, PT, R7, 0x8, RZ ;  /* 0x0000000807077810 */ /* 0x000fe20007ffe0ff */
        /* <DEDUP_REMOVED lines=15> */
[----:B------:R-:W-:-:S07]  /*0950*/  FFMA R12, R19, R19, R12 ;  /* 0x00000013130c7223 */ /* 0x000fce000000000c */
.L_x_3:
        /* <DEDUP_REMOVED lines=28> */
[----:B------:R-:W-:-:S07]  /*0b20*/  FFMA R12, R16, R16, R11 ;  /* 0x00000010100c7223 */ /* 0x000fce000000000b */
.L_x_4:
[----:B------:R-:W-:Y:S05]  /*0b30*/  BRA.U !UP1, `(.L_x_0) ;  /* 0x0000000109607547 */ /* 0x000fea000b800000 */
[----:B------:R-:W0:Y:S01]  /*0b40*/  LDC.64 R2, c[0x0][0x388] ;  /* 0x0000e200ff027b82 */ /* 0x000e220000000a00 */
[----:B------:R-:W1:Y:S01]  /*0b50*/  LDCU.64 UR6, c[0x0][0x380] ;  /* 0x00007000ff0677ac */ /* 0x000e620008000a00 */
[----:B------:R-:W-:Y:S01]  /*0b60*/  IADD3 R0, P0, PT, R0, R7, RZ ;  /* 0x0000000700007210 */ /* 0x000fe20007f1e0ff */
[----:B------:R-:W-:-:S03]  /*0b70*/  UIADD3 UR4, UPT, UPT, -UR4, URZ, URZ ;  /* 0x000000ff04047290 */ /* 0x000fc6000fffe1ff */
[----:B------:R-:W-:Y:S02]  /*0b80*/  IADD3.X R9, PT, PT, RZ, R9, RZ, P0, !PT ;  /* 0x00000009ff097210 */ /* 0x000fe400007fe4ff */
[----:B-1----:R-:W-:-:S04]  /*0b90*/  LEA R8, P0, R0, UR6, 0x2 ;  /* 0x0000000600087c11 */ /* 0x002fc8000f8010ff */
[----:B------:R-:W-:Y:S01]  /*0ba0*/  LEA.HI.X R9, R0, UR7, R9, 0x2, P0 ;  /* 0x0000000700097c11 */ /* 0x000fe200080f1409 */
[----:B0-----:R-:W-:-:S03]  /*0bb0*/  IMAD.WIDE.U32 R2, R7, 0x4, R2 ;  /* 0x0000000407027825 */ /* 0x001fc600078e0002 */
[----:B------:R-:W-:Y:S02]  /*0bc0*/  MOV R4, R2 ;  /* 0x0000000200047202 */ /* 0x000fe40000000f00 */
[----:B------:R-:W-:-:S07]  /*0bd0*/  MOV R11, R3 ;  /* 0x00000003000b7202 */ /* 0x000fce0000000f00 */
.L_x_5:
[----:B------:R-:W-:Y:S02]  /*0be0*/  MOV R5, R11 ;  /* 0x0000000b00057202 */ /* 0x000fe40000000f00 */
[----:B------:R-:W-:Y:S02]  /*0bf0*/  MOV R2, R8 ;  /* 0x0000000800027202 */ /* 0x000fe40000000f00 */
[----:B------:R-:W-:Y:S02]  /*0c00*/  MOV R3, R9 ;  /* 0x0000000900037202 */ /* 0x000fe40000000f00 */
[----:B------:R0:W2:Y:S04]  /*0c10*/  LDG.E R5, desc[UR10][R4.64] ;  /* 0x0000000a04057981 */ /* 0x0000a8000c1e1900 */
[----:B------:R-:W2:Y:S01]  /*0c20*/  LDG.E R0, desc[UR10][R2.64] ;  /* 0x0000000a02007981 */ /* 0x000ea2000c1e1900 */
[----:B------:R-:W-:-:S04]  /*0c30*/  UIADD3 UR4, UPT, UPT, UR4, 0x1, URZ ;  /* 0x0000000104047890 */ /* 0x000fc8000fffe0ff */
[----:B------:R-:W-:Y:S01]  /*0c40*/  UISETP.NE.AND UP0, UPT, UR4, URZ, UPT ;  /* 0x000000ff0400728c */ /* 0x000fe2000bf05270 */
[----:B0-----:R-:W-:Y:S02]  /*0c50*/  IADD3 R4, P0, PT, R4, 0x4, RZ ;  /* 0x0000000404047810 */ /* 0x001fe40007f1e0ff */
[----:B------:R-:W-:Y:S02]  /*0c60*/  IADD3 R8, P1, PT, R8, 0x4, RZ ;  /* 0x0000000408087810 */ /* 0x000fe40007f3e0ff */
[----:B------:R-:W-:Y:S02]  /*0c70*/  IADD3.X R11, PT, PT, RZ, R11, RZ, P0, !PT ;  /* 0x0000000bff0b7210 */ /* 0x000fe400007fe4ff */
[----:B------:R-:W-:Y:S01]  /*0c80*/  IADD3.X R9, PT, PT, RZ, R9, RZ, P1, !PT ;  /* 0x00000009ff097210 */ /* 0x000fe20000ffe4ff */
[----:B--2---:R-:W-:-:S04]  /*0c90*/  FADD R7, R0, -R5 ;  /* 0x8000000500077221 */ /* 0x004fc80000000000 */
[----:B------:R-:W-:Y:S01]  /*0ca0*/  FFMA R12, R7, R7, R12 ;  /* 0x00000007070c7223 */ /* 0x000fe2000000000c */
[----:B------:R-:W-:Y:S06]  /*0cb0*/  BRA.U UP0, `(.L_x_5) ;  /* 0xfffffffd00c87547 */ /* 0x000fec000b83ffff */
.L_x_0:
[----:B------:R-:W0:Y:S01]  /*0cc0*/  S2R R7, SR_LANEID ;  /* 0x0000000000077919 */ /* 0x000e220000000000 */
[----:B------:R-:W-:Y:S01]  /*0cd0*/  VOTEU.ANY UR4, UPT, PT ;  /* 0x0000000000047886 */ /* 0x000fe200038e0100 */
[----:B------:R-:W1:Y:S01]  /*0ce0*/  LDC.64 R4, c[0x0][0x398] ;  /* 0x0000e600ff047b82 */ /* 0x000e620000000a00 */
[----:B------:R-:W0:Y:S08]  /*0cf0*/  FLO.U32 R0, UR4 ;  /* 0x0000000400007d00 */ /* 0x000e3000080e0000 */
[----:B------:R-:W1:Y:S01]  /*0d00*/  POPC R3, UR4 ;  /* 0x0000000400037d09 */ /* 0x000e620008000000 */
[----:B0-----:R-:W-:-:S13]  /*0d10*/  ISETP.EQ.U32.AND P0, PT, R0, R7, PT ;  /* 0x000000070000720c */ /* 0x001fda0003f02070 */
[----:B-1----:R-:W2:Y:S01]  /*0d20*/  @P0 ATOMG.E.ADD.STRONG.GPU PT, R3, desc[UR10][R4.64], R3 ;  /* 0x80000003040309a8 */ /* 0x002ea200081ef10a */
[----:B------:R-:W0:Y:S02]  /*0d30*/  S2R R7, SR_LTMASK ;  /* 0x0000000000077919 */ /* 0x000e240000003900 */
[----:B0-----:R-:W-:Y:S01]  /*0d40*/  LOP3.LUT R7, R7, UR4, RZ, 0xc0, !PT ;  /* 0x0000000407077c12 */ /* 0x001fe2000f8ec0ff */
[----:B------:R-:W0:Y:S05]  /*0d50*/  LDCU UR4, c[0x0][0x3a8] ;  /* 0x00007500ff0477ac */ /* 0x000e2a0008000800 */
[----:B------:R-:W1:Y:S01]  /*0d60*/  POPC R7, R7 ;  /* 0x0000000700077309 */ /* 0x000e620000000000 */
[----:B--2---:R-:W1:Y:S02]  /*0d70*/  SHFL.IDX PT, R2, R3, R0, 0x1f ;  /* 0x00001f0003027589 */ /* 0x004e6400000e0000 */
[----:B-1----:R-:W-:-:S04]  /*0d80*/  IADD3 R2, PT, PT, R2, R7, RZ ;  /* 0x0000000702027210 */ /* 0x002fc80007ffe0ff */
[----:B0-----:R-:W-:-:S13]  /*0d90*/  ISETP.GE.AND P0, PT, R2, UR4, PT ;  /* 0x0000000402007c0c */ /* 0x001fda000bf06270 */
[----:B------:R-:W-:Y:S05]  /*0da0*/  @P0 EXIT ;  /* 0x000000000000094d */ /* 0x000fea0003800000 */
[----:B------:R-:W-:Y:S01]  /*0db0*/  IADD3 R0, PT, PT, R12, -0xd000000, RZ ;  /* 0xf30000000c007810 */ /* 0x000fe20007ffe0ff */
[----:B------:R0:W1:Y:S01]  /*0dc0*/  MUFU.RSQ R5, R12 ;  /* 0x0000000c00057308 */ /* 0x0000620000001400 */
[----:B------:R-:W-:Y:S02]  /*0dd0*/  BSSY.RECONVERGENT B0, `(.L_x_6) ;  /* 0x000000b000007945 */ /* 0x000fe40003800200 */
[----:B------:R-:W-:-:S13]  /*0de0*/  ISETP.GT.U32.AND P0, PT, R0, 0x727fffff, PT ;  /* 0x727fffff0000780c */ /* 0x000fda0003f04070 */
[----:B0-----:R-:W-:Y:S05]  /*0df0*/  @!P0 BRA `(.L_x_7) ;  /* 0x0000000000108947 */ /* 0x001fea0003800000 */
[----:B------:R-:W-:Y:S02]  /*0e00*/  MOV R0, R12 ;  /* 0x0000000c00007202 */ /* 0x000fe40000000f00 */
[----:B------:R-:W-:-:S07]  /*0e10*/  MOV R10, 0xe30 ;  /* 0x00000e30000a7802 */ /* 0x000fce0000000f00 */
[----:B-1----:R-:W-:Y:S05]  /*0e20*/  CALL.REL.NOINC `($__internal_0_$__cuda_sm20_sqrt_rn_f32_slowpath) ;  /* 0x0000000000b87944 */ /* 0x002fea0003c00000 */
[----:B------:R-:W-:Y:S05]  /*0e30*/  BRA `(.L_x_8) ;  /* 0x0000000000107947 */ /* 0x000fea0003800000 */
.L_x_7:
[C---:B-1----:R-:W-:Y:S01]  /*0e40*/  FMUL.FTZ R3, R5.reuse, R12 ;  /* 0x0000000c05037220 */ /* 0x042fe20000410000 */
[----:B------:R-:W-:-:S03]  /*0e50*/  FMUL.FTZ R0, R5, 0.5 ;  /* 0x3f00000005007820 */ /* 0x000fc60000410000 */
[----:B------:R-:W-:-:S04]  /*0e60*/  FFMA R12, -R3, R3, R12 ;  /* 0x00000003030c7223 */ /* 0x000fc8000000010c */
[----:B------:R-:W-:-:S07]  /*0e70*/  FFMA R3, R12, R0, R3 ;  /* 0x000000000c037223 */ /* 0x000fce0000000003 */
.L_x_8:
[----:B------:R-:W-:Y:S05]  /*0e80*/  BSYNC.RECONVERGENT B0 ;  /* 0x0000000000007941 */ /* 0x000fea0003800200 */
.L_x_6:
[----:B------:R-:W0:Y:S01]  /*0e90*/  LDC.64 R4, c[0x0][0x390] ;  /* 0x0000e400ff047b82 */ /* 0x000e220000000a00 */
[C---:B------:R-:W-:Y:S01]  /*0ea0*/  ISETP.GE.AND P0, PT, R2.reuse, 0x1, PT ;  /* 0x000000010200780c */ /* 0x040fe20003f06270 */
[----:B------:R-:W-:Y:S01]  /*0eb0*/  BSSY.RECONVERGENT B0, `(.L_x_9) ;  /* 0x0000018000007945 */ /* 0x000fe20003800200 */
[----:B0-----:R-:W-:-:S05]  /*0ec0*/  IMAD.WIDE R4, R2, 0x8, R4 ;  /* 0x0000000802047825 */ /* 0x001fca00078e0204 */
[----:B------:R0:W-:Y:S04]  /*0ed0*/  STG.E desc[UR10][R4.64], R3 ;  /* 0x0000000304007986 */ /* 0x0001e8000c10190a */
[----:B------:R0:W-:Y:S02]  /*0ee0*/  STG.E desc[UR10][R4.64+0x4], R6 ;  /* 0x0000040604007986 */ /* 0x0001e4000c10190a */
[----:B------:R-:W-:Y:S05]  /*0ef0*/  @!P0 BRA `(.L_x_10) ;  /* 0x00000000004c8947 */ /* 0x000fea0003800000 */
[----:B------:R-:W1:Y:S01]  /*0f00*/  LDC.64 R8, c[0x0][0x390] ;  /* 0x0000e400ff087b82 */ /* 0x000e620000000a00 */
[----:B0-----:R-:W-:-:S07]  /*0f10*/  MOV R3, R2 ;  /* 0x0000000200037202 */ /* 0x001fce0000000f00 */
.L_x_11:
[C---:B------:R-:W-:Y:S01]  /*0f20*/  IADD3 R10, PT, PT, R3.reuse, -0x1, RZ ;  /* 0xffffffff030a7810 */ /* 0x040fe20007ffe0ff */
[----:B-1--4-:R-:W-:-:S03]  /*0f30*/  IMAD.WIDE.U32 R6, R3, 0x8, R8 ;  /* 0x0000000803067825 */ /* 0x012fc600078e0008 */
[----:B------:R-:W-:Y:S02]  /*0f40*/  SHF.R.U32.HI R15, RZ, 0x1, R10 ;  /* 0x00000001ff0f7819 */ /* 0x000fe4000001160a */
[----:B------:R-:W2:Y:S03]  /*0f50*/  LDG.E R0, desc[UR10][R6.64] ;  /* 0x0000000a06007981 */ /* 0x000ea6000c1e1900 */
[----:B------:R-:W-:-:S05]  /*0f60*/  IMAD.WIDE.U32 R4, R15, 0x8, R8 ;  /* 0x000000080f047825 */ /* 0x000fca00078e0008 */
[----:B------:R-:W2:Y:S02]  /*0f70*/  LDG.E R17, desc[UR10][R4.64] ;  /* 0x0000000a04117981 */ /* 0x000ea4000c1e1900 */
[----:B--2---:R-:W-:-:S13]  /*0f80*/  FSETP.GT.AND P0, PT, R17, R0, PT ;  /* 0x000000001100720b */ /* 0x004fda0003f04000 */
[----:B------:R-:W-:Y:S05]  /*0f90*/  @!P0 BRA `(.L_x_10) ;  /* 0x0000000000248947 */ /* 0x000fea0003800000 */
[----:B------:R-:W2:Y:S04]  /*0fa0*/  LDG.E R13, desc[UR10][R6.64+0x4] ;  /* 0x0000040a060d7981 */ /* 0x000ea8000c1e1900 */
[----:B------:R-:W3:Y:S01]  /*0fb0*/  LDG.E R11, desc[UR10][R4.64+0x4] ;  /* 0x0000040a040b7981 */ /* 0x000ee2000c1e1900 */
[----:B------:R-:W-:Y:S02]  /*0fc0*/  ISETP.GT.U32.AND P0, PT, R10, 0x1, PT ;  /* 0x000000010a00780c */ /* 0x000fe40003f04070 */
[----:B------:R-:W-:Y:S01]  /*0fd0*/  MOV R3, R15 ;  /* 0x0000000f00037202 */ /* 0x000fe20000000f00 */
[----:B------:R4:W-:Y:S04]  /*0fe0*/  STG.E desc[UR10][R4.64], R0 ;  /* 0x0000000004007986 */ /* 0x0009e8000c10190a */
[----:B--2---:R4:W-:Y:S04]  /*0ff0*/  STG.E desc[UR10][R4.64+0x4], R13 ;  /* 0x0000040d04007986 */ /* 0x0049e8000c10190a */
[----:B------:R4:W-:Y:S04]  /*1000*/  STG.E desc[UR10][R6.64], R17 ;  /* 0x0000001106007986 */ /* 0x0009e8000c10190a */
[----:B---3--:R4:W-:Y:S01]  /*1010*/  STG.E desc[UR10][R6.64+0x4], R11 ;  /* 0x0000040b06007986 */ /* 0x0089e2000c10190a */
[----:B------:R-:W-:Y:S05]  /*1020*/  @P0 BRA `(.L_x_11) ;  /* 0xfffffffc00bc0947 */ /* 0x000fea000383ffff */
.L_x_10:
[----:B------:R-:W-:Y:S05]  /*1030*/  BSYNC.RECONVERGENT B0 ;  /* 0x0000000000007941 */ /* 0x000fea0003800200 */
.L_x_9:
[----:B----4-:R-:W0:Y:S02]  /*1040*/  LDC R0, c[0x0][0x3a8] ;  /* 0x0000ea00ff007b82 */ /* 0x010e240000000800 */
[----:B0-----:R-:W-:-:S04]  /*1050*/  IADD3 R3, PT, PT, R0, -0x1, RZ ;  /* 0xffffffff00037810 */ /* 0x001fc80007ffe0ff */
[----:B------:R-:W-:-:S13]  /*1060*/  ISETP.NE.AND P0, PT, R2, R3, PT ;  /* 0x000000030200720c */ /* 0x000fda0003f05270 */
[----:B------:R-:W-:Y:S05]  /*1070*/  @P0 EXIT ;  /* 0x000000000000094d */ /* 0x000fea0003800000 */
[----:B------:R-:W0:Y:S01]  /*1080*/  S2R R4, SR_LANEID ;  /* 0x0000000000047919 */ /* 0x000e220000000000 */
[----:B------:R-:W1:Y:S01]  /*1090*/  LDC.64 R2, c[0x0][0x398] ;  /* 0x0000e600ff027b82 */ /* 0x000e620000000a00 */
[----:B------:R-:W-:Y:S01]  /*10a0*/  VOTEU.ANY UR4, UPT, PT ;  /* 0x0000000000047886 */ /* 0x000fe200038e0100 */
[----:B------:R-:W-:Y:S01]  /*10b0*/  CREDUX.MIN.S32 UR5, R0 ;  /* 0x00000000000572cc */ /* 0x000fe20000008200 */
[----:B------:R-:W-:-:S12]  /*10c0*/  UFLO.U32 UR4, UR4 ;  /* 0x00000004000472bd */ /* 0x000fd800080e0000 */
[----:B------:R-:W-:Y:S02]  /*10d0*/  MOV R5, UR5 ;  /* 0x0000000500057c02 */ /* 0x000fe40008000f00 */
[----:B0-----:R-:W-:-:S13]  /*10e0*/  ISETP.EQ.U32.AND P0, PT, R4, UR4, PT ;  /* 0x0000000404007c0c */ /* 0x001fda000bf02070 */
[----:B-1----:R-:W-:Y:S01]  /*10f0*/  @P0 REDG.E.MIN.S32.STRONG.GPU desc[UR10][R2.64], R5 ;  /* 0x000000050200098e */ /* 0x002fe2000c92e30a */
[----:B------:R-:W-:Y:S05]  /*1100*/  EXIT ;  /* 0x000000000000794d */ /* 0x000fea0003800000 */
        .weak           $__internal_0_$__cuda_sm20_sqrt_rn_f32_slowpath
        .type           $__internal_0_$__cuda_sm20_sqrt_rn_f32_slowpath,@function
        .size           $__internal_0_$__cuda_sm20_sqrt_rn_f32_slowpath,(.L_x_14 - $__internal_0_$__cuda_sm20_sqrt_rn_f32_slowpath)
$__internal_0_$__cuda_sm20_sqrt_rn_f32_slowpath:
[----:B------:R-:W-:-:S13]  /*1110*/  LOP3.LUT P0, RZ, R0, 0x7fffffff, RZ, 0xc0, !PT ;  /* 0x7fffffff00ff7812 */ /* 0x000fda000780c0ff */
[----:B------:R-:W-:Y:S01]  /*1120*/  @!P0 MOV R3, R0 ;  /* 0x0000000000038202 */ /* 0x000fe20000000f00 */
[----:B------:R-:W-:Y:S06]  /*1130*/  @!P0 BRA `(.L_x_12) ;  /* 0x0000000000408947 */ /* 0x000fec0003800000 */
[----:B------:R-:W-:-:S13]  /*1140*/  FSETP.GEU.FTZ.AND P0, PT, R0, RZ, PT ;  /* 0x000000ff0000720b */ /* 0x000fda0003f1e000 */
[----:B------:R-:W-:Y:S01]  /*1150*/  @!P0 MOV R3, 0x7fffffff ;  /* 0x7fffffff00038802 */ /* 0x000fe20000000f00 */
[----:B------:R-:W-:Y:S06]  /*1160*/  @!P0 BRA `(.L_x_12) ;  /* 0x0000000000348947 */ /* 0x000fec0003800000 */
[----:B------:R-:W-:-:S13]  /*1170*/  FSETP.GTU.FTZ.AND P0, PT, |R0|, +INF , PT ;  /* 0x7f8000000000780b */ /* 0x000fda0003f1c200 */
[----:B------:R-:W-:Y:S01]  /*1180*/  @P0 FADD.FTZ R3, R0, 1 ;  /* 0x3f80000000030421 */ /* 0x000fe20000010000 */
[----:B------:R-:W-:Y:S06]  /*1190*/  @P0 BRA `(.L_x_12) ;  /* 0x0000000000280947 */ /* 0x000fec0003800000 */
[----:B------:R-:W-:-:S13]  /*11a0*/  FSETP.NEU.FTZ.AND P0, PT, |R0|, +INF , PT ;  /* 0x7f8000000000780b */ /* 0x000fda0003f1d200 */
[----:B------:R-:W-:-:S04]  /*11b0*/  @P0 FFMA R4, R0, 1.84467440737095516160e+19, RZ ;  /* 0x5f80000000040823 */ /* 0x000fc800000000ff */
[----:B------:R-:W0:Y:S02]  /*11c0*/  @P0 MUFU.RSQ R3, R4 ;  /* 0x0000000400030308 */ /* 0x000e240000001400 */
[----:B0-----:R-:W-:Y:S01]  /*11d0*/  @P0 FMUL.FTZ R5, R4, R3 ;  /* 0x0000000304050220 */ /* 0x001fe20000410000 */
[----:B------:R-:W-:Y:S01]  /*11e0*/  @P0 FMUL.FTZ R9, R3, 0.5 ;  /* 0x3f00000003090820 */ /* 0x000fe20000410000 */
[----:B------:R-:W-:Y:S02]  /*11f0*/  @!P0 MOV R3, R0 ;  /* 0x0000000000038202 */ /* 0x000fe40000000f00 */
[----:B------:R-:W-:-:S04]  /*1200*/  @P0 FADD.FTZ R7, -R5, -RZ ;  /* 0x800000ff05070221 */ /* 0x000fc80000010100 */
[----:B------:R-:W-:-:S04]  /*1210*/  @P0 FFMA R8, R5, R7, R4 ;  /* 0x0000000705080223 */ /* 0x000fc80000000004 */
[----:B------:R-:W-:-:S04]  /*1220*/  @P0 FFMA R8, R8, R9, R5 ;  /* 0x0000000908080223 */ /* 0x000fc80000000005 */
[----:B------:R-:W-:-:S07]  /*1230*/  @P0 FMUL.FTZ R3, R8, 2.3283064365386962891e-10 ;  /* 0x2f80000008030820 */ /* 0x000fce0000410000 */
.L_x_12:
[----:B------:R-:W-:Y:S01]  /*1240*/  HFMA2 R5, -RZ, RZ, 0, 0 ;  /* 0x00000000ff057431 */ /* 0x000fe200000001ff */
[----:B------:R-:W-:-:S04]  /*1250*/  MOV R4, R10 ;  /* 0x0000000a00047202 */ /* 0x000fc80000000f00 */
[----:B------:R-:W-:Y:S05]  /*1260*/  RET.REL.NODEC R4 `(_Z10knn_kernelPKfS0_P8HeapNodePiiii) ;  /* 0xffffffec04647950 */ /* 0x000fea0003c3ffff */
.L_x_13:
[----:B------:R-:W-:-:S00]  /*1270*/  BRA `(.L_x_13) ;  /* 0xfffffffc00fc7947 */ /* 0x000fc0000383ffff */
[----:B------:R-:W-:-:S00]  /*1280*/  NOP ;  /* 0x0000000000007918 */ /* 0x000fc00000000000 */
[----:B------:R-:W-:-:S00]  /*1290*/  NOP ;  /* 0x0000000000007918 */ /* 0x000fc00000000000 */
[----:B------:R-:W-:-:S00]  /*12a0*/  NOP ;  /* 0x0000000000007918 */ /* 0x000fc00000000000 */
[----:B------:R-:W-:-:S00]  /*12b0*/  NOP ;  /* 0x0000000000007918 */ /* 0x000fc00000000000 */
[----:B------:R-:W-:-:S00]  /*12c0*/  NOP ;  /* 0x0000000000007918 */ /* 0x000fc00000000000 */
[----:B------:R-:W-:-:S00]  /*12d0*/  NOP ;  /* 0x0000000000007918 */ /* 0x000fc00000000000 */
[----:B------:R-:W-:-:S00]  /*12e0*/  NOP ;  /* 0x0000000000007918 */ /* 0x000fc00000000000 */
[----:B------:R-:W-:-:S00]  /*12f0*/  NOP ;  /* 0x0000000000007918 */ /* 0x000fc00000000000 */
.L_x_14:


//--------------------- .nv.shared.reserved.0     --------------------------
	.section	.nv.shared.reserved.0,"aw",@nobits
	.weak		__nv_reservedSMEM_offset_0_alias
	.size		__nv_reservedSMEM_offset_0_alias, 0, 64
	.other		__nv_reservedSMEM_offset_0_alias,@"STO_CUDA_RESERVED_SHARED STV_DEFAULT"
__nv_reservedSMEM_offset_0_alias:
	.zero		0
	.zero		64


//--------------------- .nv.constant0._Z10knn_kernelPKfS0_P8HeapNodePiiii --------------------------
	.section	.nv.constant0._Z10knn_kernelPKfS0_P8HeapNodePiiii,"a",@progbits
	.sectionflags	@""
	.align	4
.nv.constant0._Z10knn_kernelPKfS0_P8HeapNodePiiii:
	.zero		940


//--------------------- SYMBOLS --------------------------

	.type		.nv.reservedSmem.offset0,@object
	.size		.nv.reservedSmem.offset0,0x4
